//
// Generated by NVIDIA NVVM Compiler
//
// Compiler Build ID: CL-36424714
// Cuda compilation tools, release 13.0, V13.0.88
// Based on NVVM 20.0.0
//

.version 9.0
.target sm_100
.address_size 64

	// .globl	_Z6kerneliPi

.visible .entry _Z6kerneliPi(
	.param .u32 _Z6kerneliPi_param_0,
	.param .u64 .ptr .align 1 _Z6kerneliPi_param_1
)
{
	.reg .pred 	%p<10>;
	.reg .b32 	%r<81>;
	.reg .b64 	%rd<16>;

	ld.param.u32 	%r16, [_Z6kerneliPi_param_0];
	ld.param.u64 	%rd8, [_Z6kerneliPi_param_1];
	cvta.to.global.u64 	%rd1, %rd8;
	setp.lt.s32 	%p1, %r16, 1;
	@%p1 bra 	$L__BB0_13;
	and.b32  	%r1, %r16, 15;
	setp.lt.u32 	%p2, %r16, 16;
	mov.b32 	%r78, 0;
	@%p2 bra 	$L__BB0_4;
	and.b32  	%r78, %r16, 2147483632;
	neg.s32 	%r76, %r78;
	add.s64 	%rd14, %rd1, 32;
$L__BB0_3:
	.pragma "nounroll";
	ld.global.u32 	%r18, [%rd14+-32];
	add.s32 	%r19, %r18, 1;
	st.global.u32 	[%rd14+-32], %r19;
	ld.global.u32 	%r20, [%rd14+-28];
	add.s32 	%r21, %r20, 1;
	st.global.u32 	[%rd14+-28], %r21;
	ld.global.u32 	%r22, [%rd14+-24];
	add.s32 	%r23, %r22, 1;
	st.global.u32 	[%rd14+-24], %r23;
	ld.global.u32 	%r24, [%rd14+-20];
	add.s32 	%r25, %r24, 1;
	st.global.u32 	[%rd14+-20], %r25;
	ld.global.u32 	%r26, [%rd14+-16];
	add.s32 	%r27, %r26, 1;
	st.global.u32 	[%rd14+-16], %r27;
	ld.global.u32 	%r28, [%rd14+-12];
	add.s32 	%r29, %r28, 1;
	st.global.u32 	[%rd14+-12], %r29;
	ld.global.u32 	%r30, [%rd14+-8];
	add.s32 	%r31, %r30, 1;
	st.global.u32 	[%rd14+-8], %r31;
	ld.global.u32 	%r32, [%rd14+-4];
	add.s32 	%r33, %r32, 1;
	st.global.u32 	[%rd14+-4], %r33;
	ld.global.u32 	%r34, [%rd14];
	add.s32 	%r35, %r34, 1;
	st.global.u32 	[%rd14], %r35;
	ld.global.u32 	%r36, [%rd14+4];
	add.s32 	%r37, %r36, 1;
	st.global.u32 	[%rd14+4], %r37;
	ld.global.u32 	%r38, [%rd14+8];
	add.s32 	%r39, %r38, 1;
	st.global.u32 	[%rd14+8], %r39;
	ld.global.u32 	%r40, [%rd14+12];
	add.s32 	%r41, %r40, 1;
	st.global.u32 	[%rd14+12], %r41;
	ld.global.u32 	%r42, [%rd14+16];
	add.s32 	%r43, %r42, 1;
	st.global.u32 	[%rd14+16], %r43;
	ld.global.u32 	%r44, [%rd14+20];
	add.s32 	%r45, %r44, 1;
	st.global.u32 	[%rd14+20], %r45;
	ld.global.u32 	%r46, [%rd14+24];
	add.s32 	%r47, %r46, 1;
	st.global.u32 	[%rd14+24], %r47;
	ld.global.u32 	%r48, [%rd14+28];
	add.s32 	%r49, %r48, 1;
	st.global.u32 	[%rd14+28], %r49;
	add.s32 	%r76, %r76, 16;
	add.s64 	%rd14, %rd14, 64;
	setp.ne.s32 	%p3, %r76, 0;
	@%p3 bra 	$L__BB0_3;
$L__BB0_4:
	setp.eq.s32 	%p4, %r1, 0;
	@%p4 bra 	$L__BB0_13;
	and.b32  	%r7, %r16, 7;
	setp.lt.u32 	%p5, %r1, 8;
	@%p5 bra 	$L__BB0_7;
	mul.wide.u32 	%rd9, %r78, 4;
	add.s64 	%rd10, %rd1, %rd9;
	ld.global.u32 	%r50, [%rd10];
	add.s32 	%r51, %r50, 1;
	st.global.u32 	[%rd10], %r51;
	ld.global.u32 	%r52, [%rd10+4];
	add.s32 	%r53, %r52, 1;
	st.global.u32 	[%rd10+4], %r53;
	ld.global.u32 	%r54, [%rd10+8];
	add.s32 	%r55, %r54, 1;
	st.global.u32 	[%rd10+8], %r55;
	ld.global.u32 	%r56, [%rd10+12];
	add.s32 	%r57, %r56, 1;
	st.global.u32 	[%rd10+12], %r57;
	ld.global.u32 	%r58, [%rd10+16];
	add.s32 	%r59, %r58, 1;
	st.global.u32 	[%rd10+16], %r59;
	ld.global.u32 	%r60, [%rd10+20];
	add.s32 	%r61, %r60, 1;
	st.global.u32 	[%rd10+20], %r61;
	ld.global.u32 	%r62, [%rd10+24];
	add.s32 	%r63, %r62, 1;
	st.global.u32 	[%rd10+24], %r63;
	ld.global.u32 	%r64, [%rd10+28];
	add.s32 	%r65, %r64, 1;
	st.global.u32 	[%rd10+28], %r65;
	add.s32 	%r78, %r78, 8;
$L__BB0_7:
	setp.eq.s32 	%p6, %r7, 0;
	@%p6 bra 	$L__BB0_13;
	and.b32  	%r10, %r16, 3;
	setp.lt.u32 	%p7, %r7, 4;
	@%p7 bra 	$L__BB0_10;
	mul.wide.u32 	%rd11, %r78, 4;
	add.s64 	%rd12, %rd1, %rd11;
	ld.global.u32 	%r66, [%rd12];
	add.s32 	%r67, %r66, 1;
	st.global.u32 	[%rd12], %r67;
	ld.global.u32 	%r68, [%rd12+4];
	add.s32 	%r69, %r68, 1;
	st.global.u32 	[%rd12+4], %r69;
	ld.global.u32 	%r70, [%rd12+8];
	add.s32 	%r71, %r70, 1;
	st.global.u32 	[%rd12+8], %r71;
	ld.global.u32 	%r72, [%rd12+12];
	add.s32 	%r73, %r72, 1;
	st.global.u32 	[%rd12+12], %r73;
	add.s32 	%r78, %r78, 4;
$L__BB0_10:
	setp.eq.s32 	%p8, %r10, 0;
	@%p8 bra 	$L__BB0_13;
	mul.wide.u32 	%rd13, %r78, 4;
	add.s64 	%rd15, %rd1, %rd13;
	neg.s32 	%r80, %r10;
$L__BB0_12:
	.pragma "nounroll";
	ld.global.u32 	%r74, [%rd15];
	add.s32 	%r75, %r74, 1;
	st.global.u32 	[%rd15], %r75;
	add.s64 	%rd15, %rd15, 4;
	add.s32 	%r80, %r80, 1;
	setp.ne.s32 	%p9, %r80, 0;
	@%p9 bra 	$L__BB0_12;
$L__BB0_13:
	ret;

}


// ===== COMPILED SASS (sm_100) =====

	.target	sm_100

	.elftype	@"ET_EXEC"


//--------------------- .note.nv.tkinfo           --------------------------
	.section	.note.nv.tkinfo,"",@"SHT_NOTE"
	.sectionflags	@"SHF_NOTE_NV_TKINFO"
	.tkinfo
        /*0018*/ 	.word	0x00000002
        /*0030*/ 	.string	""
        /*0030*/ 	.string	"ptxas"
        /*0030*/ 	.string	"Cuda compilation tools, release 13.0, V13.0.88"
        /*0030*/ 	.string	"Build cuda_13.0.r13.0/compiler.36424714_0"
        /*0030*/ 	.string	"-arch sm_100 -m 64 "



//--------------------- .note.nv.cuinfo           --------------------------
	.section	.note.nv.cuinfo,"",@"SHT_NOTE"
	.sectionflags	@"SHF_NOTE_NV_CUINFO"
        /*0018*/ 	.short	0x0002
        /*001a*/ 	.short	0x0064
        /*001c*/ 	.short	0x0082
	.zero		2


//--------------------- .nv.info                  --------------------------
	.section	.nv.info,"",@"SHT_CUDA_INFO"
	.align	4


	//----- nvinfo : EIATTR_REGCOUNT
	.align		4
        /*0000*/ 	.byte	0x04, 0x2f
        /*0002*/ 	.short	(.L_1 - .L_0)
	.align		4
.L_0:
        /*0004*/ 	.word	index@(_Z6kerneliPi)
        /*0008*/ 	.word	0x00000020


	//----- nvinfo : EIATTR_FRAME_SIZE
	.align		4
.L_1:
        /*000c*/ 	.byte	0x04, 0x11
        /*000e*/ 	.short	(.L_3 - .L_2)
	.align		4
.L_2:
        /*0010*/ 	.word	index@(_Z6kerneliPi)
        /*0014*/ 	.word	0x00000000


	//----- nvinfo : EIATTR_MIN_STACK_SIZE
	.align		4
.L_3:
        /*0018*/ 	.byte	0x04, 0x12
        /*001a*/ 	.short	(.L_5 - .L_4)
	.align		4
.L_4:
        /*001c*/ 	.word	index@(_Z6kerneliPi)
        /*0020*/ 	.word	0x00000000
.L_5:


//--------------------- .nv.compat                --------------------------
	.section	.nv.compat,"",@"SHT_CUDA_COMPAT_INFO"
	.align	4
        /*0000*/ 	.byte	0x02, 0x09, 0x00, 0x00, 0x02, 0x02, 0x01, 0x00, 0x02, 0x05, 0x05, 0x00, 0x03, 0x07, 0x01, 0x01
        /*0010*/ 	.byte	0x02, 0x03, 0x00, 0x00, 0x02, 0x06, 0x01, 0x00, 0x04, 0x0b, 0x08, 0x00, 0x09, 0x00, 0x00, 0x00
        /*0020*/ 	.byte	0x00, 0x00, 0x00, 0x00


//--------------------- .nv.info._Z6kerneliPi     --------------------------
	.section	.nv.info._Z6kerneliPi,"",@"SHT_CUDA_INFO"
	.sectionflags	@""
	.align	4


	//----- nvinfo : EIATTR_CUDA_API_VERSION
	.align		4
        /*0000*/ 	.byte	0x04, 0x37
        /*0002*/ 	.short	(.L_7 - .L_6)
.L_6:
        /*0004*/ 	.word	0x00000082


	//----- nvinfo : EIATTR_KPARAM_INFO
	.align		4
.L_7:
        /*0008*/ 	.byte	0x04, 0x17
        /*000a*/ 	.short	(.L_9 - .L_8)
.L_8:
        /*000c*/ 	.word	0x00000000
        /*0010*/ 	.short	0x0001
        /*0012*/ 	.short	0x0008
        /*0014*/ 	.byte	0x00, 0xf5, 0x21, 0x00


	//----- nvinfo : EIATTR_KPARAM_INFO
	.align		4
.L_9:
        /*0018*/ 	.byte	0x04, 0x17
        /*001a*/ 	.short	(.L_11 - .L_10)
.L_10:
        /*001c*/ 	.word	0x00000000
        /*0020*/ 	.short	0x0000
        /*0022*/ 	.short	0x0000
        /*0024*/ 	.byte	0x00, 0xf0, 0x11, 0x00


	//----- nvinfo : EIATTR_SPARSE_MMA_MASK
	.align		4
.L_11:
        /*0028*/ 	.byte	0x03, 0x50
        /*002a*/ 	.short	0x0000


	//----- nvinfo : EIATTR_MAXREG_COUNT
	.align		4
        /*002c*/ 	.byte	0x03, 0x1b
        /*002e*/ 	.short	0x00ff


	//----- nvinfo : EIATTR_MERCURY_ISA_VERSION
	.align		4
        /*0030*/ 	.byte	0x03, 0x5f
        /*0032*/ 	.short	0x0101


	//----- nvinfo : EIATTR_VRC_CTA_INIT_COUNT
	.align		4
        /*0034*/ 	.byte	0x02, 0x4a
	.zero		1
	.zero		1


	//----- nvinfo : EIATTR_EXIT_INSTR_OFFSETS
	.align		4
        /*0038*/ 	.byte	0x04, 0x1c
        /*003a*/ 	.short	(.L_13 - .L_12)


	//   ....[0]....
.L_12:
        /*003c*/ 	.word	0x00000030


	//   ....[1]....
        /*0040*/ 	.word	0x00000480


	//   ....[2]....
        /*0044*/ 	.word	0x00000680


	//   ....[3]....
        /*0048*/ 	.word	0x000007c0


	//   ....[4]....
        /*004c*/ 	.word	0x000008c0


	//----- nvinfo : EIATTR_CBANK_PARAM_SIZE
	.align		4
.L_13:
        /*0050*/ 	.byte	0x03, 0x19
        /*0052*/ 	.short	0x0010


	//----- nvinfo : EIATTR_PARAM_CBANK
	.align		4
        /*0054*/ 	.byte	0x04, 0x0a
        /*0056*/ 	.short	(.L_15 - .L_14)
	.align		4
.L_14:
        /*0058*/ 	.word	index@(.nv.constant0._Z6kerneliPi)
        /*005c*/ 	.short	0x0380
        /*005e*/ 	.short	0x0010


	//----- nvinfo : EIATTR_SW_WAR
	.align		4
.L_15:
        /*0060*/ 	.byte	0x04, 0x36
        /*0062*/ 	.short	(.L_17 - .L_16)
.L_16:
        /*0064*/ 	.word	0x00000008
.L_17:


//--------------------- .nv.callgraph             --------------------------
	.section	.nv.callgraph,"",@"SHT_CUDA_CALLGRAPH"
	.align	4
	.sectionentsize	8
	.align		4
        /*0000*/ 	.word	0x00000000
	.align		4
        /*0004*/ 	.word	0xffffffff
	.align		4
        /*0008*/ 	.word	0x00000000
	.align		4
        /*000c*/ 	.word	0xfffffffe
	.align		4
        /*0010*/ 	.word	0x00000000
	.align		4
        /*0014*/ 	.word	0xfffffffd
	.align		4
        /*0018*/ 	.word	0x00000000
	.align		4
        /*001c*/ 	.word	0xfffffffc


//--------------------- .text._Z6kerneliPi        --------------------------
	.section	.text._Z6kerneliPi,"ax",@progbits
	.align	128
        .global         _Z6kerneliPi
        .type           _Z6kerneliPi,@function
        .size           _Z6kerneliPi,(.L_x_6 - _Z6kerneliPi)
        .other          _Z6kerneliPi,@"STO_CUDA_ENTRY STV_DEFAULT"
_Z6kerneliPi:
.text._Z6kerneliPi:
[----:B------:R-:W-:Y:S08]  /*0000*/  LDC R1, c[0x0][0x37c] ;  /* 0x0000df00ff017b82 */ /* 0x000ff00000000800 */
[----:B------:R-:W0:Y:S02]  /*0010*/  LDC R4, c[0x0][0x380] ;  /* 0x0000e000ff047b82 */ /* 0x000e240000000800 */
[----:B0-----:R-:W-:-:S13]  /*0020*/  ISETP.GE.AND P0, PT, R4, 0x1, PT ;  /* 0x000000010400780c */ /* 0x001fda0003f06270 */
[----:B------:R-:W-:Y:S05]  /*0030*/  @!P0 EXIT ;  /* 0x000000000000894d */ /* 0x000fea0003800000 */
[C---:B------:R-:W-:Y:S01]  /*0040*/  ISETP.GE.U32.AND P1, PT, R4.reuse, 0x10, PT ;  /* 0x000000100400780c */ /* 0x040fe20003f26070 */
[----:B------:R-:W0:Y:S01]  /*0050*/  LDCU.64 UR6, c[0x0][0x358] ;  /* 0x00006b00ff0677ac */ /* 0x000e220008000a00 */
[----:B------:R-:W-:Y:S01]  /*0060*/  LOP3.LUT R28, R4, 0xf, RZ, 0xc0, !PT ;  /* 0x0000000f041c7812 */ /* 0x000fe200078ec0ff */
[----:B------:R-:W-:-:S03]  /*0070*/  IMAD.MOV.U32 R0, RZ, RZ, RZ ;  /* 0x000000ffff007224 */ /* 0x000fc600078e00ff */
[----:B------:R-:W-:-:S07]  /*0080*/  ISETP.NE.AND P0, PT, R28, RZ, PT ;  /* 0x000000ff1c00720c */ /* 0x000fce0003f05270 */
[----:B------:R-:W-:Y:S06]  /*0090*/  @!P1 BRA `(.L_x_0) ;  /* 0x0000000000f89947 */ /* 0x000fec0003800000 */
[----:B------:R-:W1:Y:S01]  /*00a0*/  LDCU.64 UR4, c[0x0][0x388] ;  /* 0x00007100ff0477ac */ /* 0x000e620008000a00 */
[----:B------:R-:W-:-:S05]  /*00b0*/  LOP3.LUT R0, R4, 0x7ffffff0, RZ, 0xc0, !PT ;  /* 0x7ffffff004007812 */ /* 0x000fca00078ec0ff */
[----:B------:R-:W-:Y:S01]  /*00c0*/  IMAD.MOV R5, RZ, RZ, -R0 ;  /* 0x000000ffff057224 */ /* 0x000fe200078e0a00 */
[----:B-1----:R-:W-:-:S04]  /*00d0*/  UIADD3 UR4, UP0, UPT, UR4, 0x20, URZ ;  /* 0x0000002004047890 */ /* 0x002fc8000ff1e0ff */
[----:B------:R-:W-:Y:S02]  /*00e0*/  UIADD3.X UR5, UPT, UPT, URZ, UR5, URZ, UP0, !UPT ;  /* 0x00000005ff057290 */ /* 0x000fe400087fe4ff */
[----:B------:R-:W-:-:S04]  /*00f0*/  MOV R6, UR4 ;  /* 0x0000000400067c02 */ /* 0x000fc80008000f00 */
[----:B------:R-:W-:-:S07]  /*0100*/  IMAD.U32 R11, RZ, RZ, UR5 ;  /* 0x00000005ff0b7e24 */ /* 0x000fce000f8e00ff */
.L_x_1:
[----:B-1----:R-:W-:Y:S01]  /*0110*/  IMAD.MOV.U32 R2, RZ, RZ, R6 ;  /* 0x000000ffff027224 */ /* 0x002fe200078e0006 */
[----:B------:R-:W-:-:S05]  /*0120*/  MOV R3, R11 ;  /* 0x0000000b00037202 */ /* 0x000fca0000000f00 */
[----:B0-----:R-:W2:Y:S04]  /*0130*/  LDG.E R14, desc[UR6][R2.64+-0x20] ;  /* 0xffffe006020e7981 */ /* 0x001ea8000c1e1900 */
[----:B------:R-:W3:Y:S04]  /*0140*/  LDG.E R16, desc[UR6][R2.64+-0x1c] ;  /* 0xffffe40602107981 */ /* 0x000ee8000c1e1900 */
[----:B------:R-:W4:Y:S04]  /*0150*/  LDG.E R18, desc[UR6][R2.64+-0x18] ;  /* 0xffffe80602127981 */ /* 0x000f28000c1e1900 */
[----:B------:R-:W5:Y:S04]  /*0160*/  LDG.E R20, desc[UR6][R2.64+-0x14] ;  /* 0xffffec0602147981 */ /* 0x000f68000c1e1900 */
        /* <DEDUP_REMOVED lines=11> */
[----:B------:R-:W5:Y:S01]  /*0220*/  LDG.E R7, desc[UR6][R2.64+0x1c] ;  /* 0x00001c0602077981 */ /* 0x000f62000c1e1900 */
[----:B------:R-:W-:-:S05]  /*0230*/  VIADD R5, R5, 0x10 ;  /* 0x0000001005057836 */ /* 0x000fca0000000000 */
[----:B------:R-:W-:Y:S01]  /*0240*/  ISETP.NE.AND P1, PT, R5, RZ, PT ;  /* 0x000000ff0500720c */ /* 0x000fe20003f25270 */
[----:B--2---:R-:W-:Y:S02]  /*0250*/  VIADD R15, R14, 0x1 ;  /* 0x000000010e0f7836 */ /* 0x004fe40000000000 */
[----:B---3--:R-:W-:-:S03]  /*0260*/  VIADD R17, R16, 0x1 ;  /* 0x0000000110117836 */ /* 0x008fc60000000000 */
[----:B------:R0:W-:Y:S01]  /*0270*/  STG.E desc[UR6][R2.64+-0x20], R15 ;  /* 0xffffe00f02007986 */ /* 0x0001e2000c101906 */
[----:B----4-:R-:W-:-:S03]  /*0280*/  IADD3 R19, PT, PT, R18, 0x1, RZ ;  /* 0x0000000112137810 */ /* 0x010fc60007ffe0ff */
[----:B------:R1:W-:Y:S01]  /*0290*/  STG.E desc[UR6][R2.64+-0x1c], R17 ;  /* 0xffffe41102007986 */ /* 0x0003e2000c101906 */
[----:B-----5:R-:W-:-:S03]  /*02a0*/  VIADD R21, R20, 0x1 ;  /* 0x0000000114157836 */ /* 0x020fc60000000000 */
[----:B------:R2:W-:Y:S01]  /*02b0*/  STG.E desc[UR6][R2.64+-0x18], R19 ;  /* 0xffffe81302007986 */ /* 0x0005e2000c101906 */
[----:B------:R-:W-:-:S03]  /*02c0*/  VIADD R23, R22, 0x1 ;  /* 0x0000000116177836 */ /* 0x000fc60000000000 */
[----:B------:R3:W-:Y:S01]  /*02d0*/  STG.E desc[UR6][R2.64+-0x14], R21 ;  /* 0xffffec1502007986 */ /* 0x0007e2000c101906 */
[----:B------:R-:W-:-:S03]  /*02e0*/  IADD3 R25, PT, PT, R24, 0x1, RZ ;  /* 0x0000000118197810 */ /* 0x000fc60007ffe0ff */
[----:B------:R-:W-:Y:S01]  /*02f0*/  STG.E desc[UR6][R2.64+-0x10], R23 ;  /* 0xfffff01702007986 */ /* 0x000fe2000c101906 */
[----:B0-----:R-:W-:-:S03]  /*0300*/  VIADD R15, R26, 0x1 ;  /* 0x000000011a0f7836 */ /* 0x001fc60000000000 */
[----:B------:R-:W-:Y:S01]  /*0310*/  STG.E desc[UR6][R2.64+-0xc], R25 ;  /* 0xfffff41902007986 */ /* 0x000fe2000c101906 */
[----:B------:R-:W-:-:S03]  /*0320*/  VIADD R27, R27, 0x1 ;  /* 0x000000011b1b7836 */ /* 0x000fc60000000000 */
[----:B------:R-:W-:Y:S01]  /*0330*/  STG.E desc[UR6][R2.64+-0x8], R15 ;  /* 0xfffff80f02007986 */ /* 0x000fe2000c101906 */
[----:B------:R-:W-:-:S03]  /*0340*/  IADD3 R13, PT, PT, R13, 0x1, RZ ;  /* 0x000000010d0d7810 */ /* 0x000fc60007ffe0ff */
[----:B------:R-:W-:Y:S01]  /*0350*/  STG.E desc[UR6][R2.64+-0x4], R27 ;  /* 0xfffffc1b02007986 */ /* 0x000fe2000c101906 */
[----:B------:R-:W-:-:S03]  /*0360*/  VIADD R29, R12, 0x1 ;  /* 0x000000010c1d7836 */ /* 0x000fc60000000000 */
[----:B------:R-:W-:Y:S01]  /*0370*/  STG.E desc[UR6][R2.64], R13 ;  /* 0x0000000d02007986 */ /* 0x000fe2000c101906 */
[----:B------:R-:W-:-:S03]  /*0380*/  VIADD R11, R11, 0x1 ;  /* 0x000000010b0b7836 */ /* 0x000fc60000000000 */
[----:B------:R-:W-:Y:S01]  /*0390*/  STG.E desc[UR6][R2.64+0x4], R29 ;  /* 0x0000041d02007986 */ /* 0x000fe2000c101906 */
[----:B-1----:R-:W-:-:S03]  /*03a0*/  IADD3 R17, PT, PT, R10, 0x1, RZ ;  /* 0x000000010a117810 */ /* 0x002fc60007ffe0ff */
[----:B------:R0:W-:Y:S01]  /*03b0*/  STG.E desc[UR6][R2.64+0x8], R11 ;  /* 0x0000080b02007986 */ /* 0x0001e2000c101906 */
[----:B--2---:R-:W-:Y:S01]  /*03c0*/  VIADD R19, R6, 0x1 ;  /* 0x0000000106137836 */ /* 0x004fe20000000000 */
[----:B------:R-:W-:Y:S02]  /*03d0*/  IADD3 R6, P2, PT, R2, 0x40, RZ ;  /* 0x0000004002067810 */ /* 0x000fe40007f5e0ff */
[----:B------:R1:W-:Y:S01]  /*03e0*/  STG.E desc[UR6][R2.64+0xc], R17 ;  /* 0x00000c1102007986 */ /* 0x0003e2000c101906 */
[----:B------:R-:W-:-:S03]  /*03f0*/  VIADD R9, R9, 0x1 ;  /* 0x0000000109097836 */ /* 0x000fc60000000000 */
[----:B------:R1:W-:Y:S01]  /*0400*/  STG.E desc[UR6][R2.64+0x10], R19 ;  /* 0x0000101302007986 */ /* 0x0003e2000c101906 */
[----:B---3--:R-:W-:-:S03]  /*0410*/  IADD3 R21, PT, PT, R8, 0x1, RZ ;  /* 0x0000000108157810 */ /* 0x008fc60007ffe0ff */
[----:B------:R1:W-:Y:S01]  /*0420*/  STG.E desc[UR6][R2.64+0x14], R9 ;  /* 0x0000140902007986 */ /* 0x0003e2000c101906 */
[----:B0-----:R-:W-:Y:S01]  /*0430*/  IADD3.X R11, PT, PT, RZ, R3, RZ, P2, !PT ;  /* 0x00000003ff0b7210 */ /* 0x001fe200017fe4ff */
[----:B------:R-:W-:Y:S02]  /*0440*/  VIADD R7, R7, 0x1 ;  /* 0x0000000107077836 */ /* 0x000fe40000000000 */
[----:B------:R1:W-:Y:S04]  /*0450*/  STG.E desc[UR6][R2.64+0x18], R21 ;  /* 0x0000181502007986 */ /* 0x0003e8000c101906 */
[----:B------:R1:W-:Y:S01]  /*0460*/  STG.E desc[UR6][R2.64+0x1c], R7 ;  /* 0x00001c0702007986 */ /* 0x0003e2000c101906 */
[----:B------:R-:W-:Y:S05]  /*0470*/  @P1 BRA `(.L_x_1) ;  /* 0xfffffffc00241947 */ /* 0x000fea000383ffff */
.L_x_0:
[----:B0-----:R-:W-:Y:S05]  /*0480*/  @!P0 EXIT ;  /* 0x000000000000894d */ /* 0x001fea0003800000 */
[----:B------:R-:W-:Y:S02]  /*0490*/  ISETP.GE.U32.AND P0, PT, R28, 0x8, PT ;  /* 0x000000081c00780c */ /* 0x000fe40003f06070 */
[----:B------:R-:W-:-:S04]  /*04a0*/  LOP3.LUT R20, R4, 0x7, RZ, 0xc0, !PT ;  /* 0x0000000704147812 */ /* 0x000fc800078ec0ff */
[----:B------:R-:W-:-:S07]  /*04b0*/  ISETP.NE.AND P1, PT, R20, RZ, PT ;  /* 0x000000ff1400720c */ /* 0x000fce0003f25270 */
[----:B------:R-:W-:Y:S06]  /*04c0*/  @!P0 BRA `(.L_x_2) ;  /* 0x00000000006c8947 */ /* 0x000fec0003800000 */
[----:B-1----:R-:W0:Y:S02]  /*04d0*/  LDC.64 R2, c[0x0][0x388] ;  /* 0x0000e200ff027b82 */ /* 0x002e240000000a00 */
[----:B0-----:R-:W-:-:S05]  /*04e0*/  IMAD.WIDE.U32 R2, R0, 0x4, R2 ;  /* 0x0000000400027825 */ /* 0x001fca00078e0002 */
[----:B------:R-:W2:Y:S04]  /*04f0*/  LDG.E R5, desc[UR6][R2.64] ;  /* 0x0000000602057981 */ /* 0x000ea8000c1e1900 */
[----:B------:R-:W3:Y:S04]  /*0500*/  LDG.E R6, desc[UR6][R2.64+0x4] ;  /* 0x0000040602067981 */ /* 0x000ee8000c1e1900 */
[----:B------:R-:W4:Y:S04]  /*0510*/  LDG.E R8, desc[UR6][R2.64+0x8] ;  /* 0x0000080602087981 */ /* 0x000f28000c1e1900 */
[----:B------:R-:W5:Y:S04]  /*0520*/  LDG.E R10, desc[UR6][R2.64+0xc] ;  /* 0x00000c06020a7981 */ /* 0x000f68000c1e1900 */
[----:B------:R-:W5:Y:S04]  /*0530*/  LDG.E R12, desc[UR6][R2.64+0x10] ;  /* 0x00001006020c7981 */ /* 0x000f68000c1e1900 */
[----:B------:R-:W5:Y:S04]  /*0540*/  LDG.E R14, desc[UR6][R2.64+0x14] ;  /* 0x00001406020e7981 */ /* 0x000f68000c1e1900 */
[----:B------:R-:W5:Y:S04]  /*0550*/  LDG.E R16, desc[UR6][R2.64+0x18] ;  /* 0x0000180602107981 */ /* 0x000f68000c1e1900 */
[----:B------:R-:W5:Y:S01]  /*0560*/  LDG.E R18, desc[UR6][R2.64+0x1c] ;  /* 0x00001c0602127981 */ /* 0x000f62000c1e1900 */
[----:B------:R-:W-:-:S02]  /*0570*/  VIADD R0, R0, 0x8 ;  /* 0x0000000800007836 */ /* 0x000fc40000000000 */
        /* <DEDUP_REMOVED lines=10> */
[----:B------:R0:W-:Y:S01]  /*0620*/  STG.E desc[UR6][R2.64+0x10], R13 ;  /* 0x0000100d02007986 */ /* 0x0001e2000c101906 */
[----:B------:R-:W-:-:S03]  /*0630*/  VIADD R17, R16, 0x1 ;  /* 0x0000000110117836 */ /* 0x000fc60000000000 */
[----:B------:R0:W-:Y:S01]  /*0640*/  STG.E desc[UR6][R2.64+0x14], R15 ;  /* 0x0000140f02007986 */ /* 0x0001e2000c101906 */
[----:B------:R-:W-:-:S03]  /*0650*/  IADD3 R19, PT, PT, R18, 0x1, RZ ;  /* 0x0000000112137810 */ /* 0x000fc60007ffe0ff */
[----:B------:R0:W-:Y:S04]  /*0660*/  STG.E desc[UR6][R2.64+0x18], R17 ;  /* 0x0000181102007986 */ /* 0x0001e8000c101906 */
[----:B------:R0:W-:Y:S02]  /*0670*/  STG.E desc[UR6][R2.64+0x1c], R19 ;  /* 0x00001c1302007986 */ /* 0x0001e4000c101906 */
.L_x_2:
[----:B------:R-:W-:Y:S05]  /*0680*/  @!P1 EXIT ;  /* 0x000000000000994d */ /* 0x000fea0003800000 */
[----:B------:R-:W-:Y:S02]  /*0690*/  ISETP.GE.U32.AND P0, PT, R20, 0x4, PT ;  /* 0x000000041400780c */ /* 0x000fe40003f06070 */
[----:B------:R-:W-:-:S04]  /*06a0*/  LOP3.LUT R4, R4, 0x3, RZ, 0xc0, !PT ;  /* 0x0000000304047812 */ /* 0x000fc800078ec0ff */
[----:B------:R-:W-:-:S07]  /*06b0*/  ISETP.NE.AND P1, PT, R4, RZ, PT ;  /* 0x000000ff0400720c */ /* 0x000fce0003f25270 */
[----:B------:R-:W-:Y:S06]  /*06c0*/  @!P0 BRA `(.L_x_3) ;  /* 0x00000000003c8947 */ /* 0x000fec0003800000 */
[----:B01----:R-:W0:Y:S02]  /*06d0*/  LDC.64 R2, c[0x0][0x388] ;  /* 0x0000e200ff027b82 */ /* 0x003e240000000a00 */
[----:B0-----:R-:W-:-:S05]  /*06e0*/  IMAD.WIDE.U32 R2, R0, 0x4, R2 ;  /* 0x0000000400027825 */ /* 0x001fca00078e0002 */
[----:B------:R-:W2:Y:S04]  /*06f0*/  LDG.E R5, desc[UR6][R2.64] ;  /* 0x0000000602057981 */ /* 0x000ea8000c1e1900 */
[----:B------:R-:W3:Y:S04]  /*0700*/  LDG.E R6, desc[UR6][R2.64+0x4] ;  /* 0x0000040602067981 */ /* 0x000ee8000c1e1900 */
[----:B------:R-:W4:Y:S04]  /*0710*/  LDG.E R8, desc[UR6][R2.64+0x8] ;  /* 0x0000080602087981 */ /* 0x000f28000c1e1900 */
[----:B------:R-:W5:Y:S01]  /*0720*/  LDG.E R10, desc[UR6][R2.64+0xc] ;  /* 0x00000c06020a7981 */ /* 0x000f62000c1e1900 */
[----:B------:R-:W-:-:S02]  /*0730*/  IADD3 R0, PT, PT, R0, 0x4, RZ ;  /* 0x0000000400007810 */ /* 0x000fc40007ffe0ff */
[----:B--2---:R-:W-:Y:S01]  /*0740*/  IADD3 R5, PT, PT, R5, 0x1, RZ ;  /* 0x0000000105057810 */ /* 0x004fe20007ffe0ff */
[----:B---3--:R-:W-:-:S04]  /*0750*/  VIADD R7, R6, 0x1 ;  /* 0x0000000106077836 */ /* 0x008fc80000000000 */
[----:B------:R2:W-:Y:S01]  /*0760*/  STG.E desc[UR6][R2.64], R5 ;  /* 0x0000000502007986 */ /* 0x0005e2000c101906 */
[----:B----4-:R-:W-:-:S03]  /*0770*/  IADD3 R9, PT, PT, R8, 0x1, RZ ;  /* 0x0000000108097810 */ /* 0x010fc60007ffe0ff */
[----:B------:R2:W-:Y:S01]  /*0780*/  STG.E desc[UR6][R2.64+0x4], R7 ;  /* 0x0000040702007986 */ /* 0x0005e2000c101906 */
[----:B-----5:R-:W-:-:S03]  /*0790*/  VIADD R11, R10, 0x1 ;  /* 0x000000010a0b7836 */ /* 0x020fc60000000000 */
[----:B------:R2:W-:Y:S04]  /*07a0*/  STG.E desc[UR6][R2.64+0x8], R9 ;  /* 0x0000080902007986 */ /* 0x0005e8000c101906 */
[----:B------:R2:W-:Y:S02]  /*07b0*/  STG.E desc[UR6][R2.64+0xc], R11 ;  /* 0x00000c0b02007986 */ /* 0x0005e4000c101906 */
.L_x_3:
[----:B------:R-:W-:Y:S05]  /*07c0*/  @!P1 EXIT ;  /* 0x000000000000994d */ /* 0x000fea0003800000 */
[----:B012---:R-:W0:Y:S01]  /*07d0*/  LDC.64 R2, c[0x0][0x388] ;  /* 0x0000e200ff027b82 */ /* 0x007e220000000a00 */
[----:B------:R-:W-:Y:S02]  /*07e0*/  IMAD.MOV R4, RZ, RZ, -R4 ;  /* 0x000000ffff047224 */ /* 0x000fe400078e0a04 */
[----:B0-----:R-:W-:-:S04]  /*07f0*/  IMAD.WIDE.U32 R2, R0, 0x4, R2 ;  /* 0x0000000400027825 */ /* 0x001fc800078e0002 */
[----:B------:R-:W-:Y:S01]  /*0800*/  IMAD.MOV.U32 R7, RZ, RZ, R3 ;  /* 0x000000ffff077224 */ /* 0x000fe200078e0003 */
[----:B------:R-:W-:-:S07]  /*0810*/  MOV R0, R2 ;  /* 0x0000000200007202 */ /* 0x000fce0000000f00 */
.L_x_4:
[----:B0-----:R-:W-:Y:S01]  /*0820*/  MOV R2, R0 ;  /* 0x0000000000027202 */ /* 0x001fe20000000f00 */
[----:B------:R-:W-:-:S05]  /*0830*/  IMAD.MOV.U32 R3, RZ, RZ, R7 ;  /* 0x000000ffff037224 */ /* 0x000fca00078e0007 */
[----:B------:R-:W2:Y:S01]  /*0840*/  LDG.E R0, desc[UR6][R2.64] ;  /* 0x0000000602007981 */ /* 0x000ea2000c1e1900 */
[----:B------:R-:W-:-:S05]  /*0850*/  VIADD R4, R4, 0x1 ;  /* 0x0000000104047836 */ /* 0x000fca0000000000 */
[----:B------:R-:W-:Y:S02]  /*0860*/  ISETP.NE.AND P0, PT, R4, RZ, PT ;  /* 0x000000ff0400720c */ /* 0x000fe40003f05270 */
[----:B--2---:R-:W-:Y:S02]  /*0870*/  IADD3 R5, PT, PT, R0, 0x1, RZ ;  /* 0x0000000100057810 */ /* 0x004fe40007ffe0ff */
[----:B------:R-:W-:-:S03]  /*0880*/  IADD3 R0, P1, PT, R2, 0x4, RZ ;  /* 0x0000000402007810 */ /* 0x000fc60007f3e0ff */
[----:B------:R0:W-:Y:S01]  /*0890*/  STG.E desc[UR6][R2.64], R5 ;  /* 0x0000000502007986 */ /* 0x0001e2000c101906 */
[----:B------:R-:W-:-:S05]  /*08a0*/  IADD3.X R7, PT, PT, RZ, R3, RZ, P1, !PT ;  /* 0x00000003ff077210 */ /* 0x000fca0000ffe4ff */
[----:B------:R-:W-:Y:S05]  /*08b0*/  @P0 BRA `(.L_x_4) ;  /* 0xfffffffc00d80947 */ /* 0x000fea000383ffff */
[----:B------:R-:W-:Y:S05]  /*08c0*/  EXIT ;  /* 0x000000000000794d */ /* 0x000fea0003800000 */
.L_x_5:
[----:B------:R-:W-:-:S00]  /*08d0*/  BRA `(.L_x_5) ;  /* 0xfffffffc00fc7947 */ /* 0x000fc0000383ffff */
[----:B------:R-:W-:-:S00]  /*08e0*/  NOP ;  /* 0x0000000000007918 */ /* 0x000fc00000000000 */
        /* <DEDUP_REMOVED lines=9> */
.L_x_6:


//--------------------- .nv.shared.reserved.0     --------------------------
	.section	.nv.shared.reserved.0,"aw",@nobits
	.weak		__nv_reservedSMEM_offset_0_alias
	.size		__nv_reservedSMEM_offset_0_alias, 0, 64
	.other		__nv_reservedSMEM_offset_0_alias,@"STO_CUDA_RESERVED_SHARED STV_DEFAULT"
__nv_reservedSMEM_offset_0_alias:
	.zero		0
	.zero		64


//--------------------- .nv.constant0._Z6kerneliPi --------------------------
	.section	.nv.constant0._Z6kerneliPi,"a",@progbits
	.sectionflags	@""
	.align	4
.nv.constant0._Z6kerneliPi:
	.zero		912


//--------------------- SYMBOLS --------------------------

	.type		.nv.reservedSmem.offset0,@object
	.size		.nv.reservedSmem.offset0,0x4
